	.headerflags	@"EF_CUDA_TEXMODE_UNIFIED EF_CUDA_64BIT_ADDRESS EF_CUDA_ACCELERATORS EF_CUDA_SM90 EF_CUDA_VIRTUAL_SM(EF_CUDA_SM90)"
	.elftype	@"ET_EXEC"


//--------------------- .nv.info                  --------------------------
	.section	.nv.info,"",@"SHT_CUDA_INFO"
	.align	4


	//----- nvinfo : EIATTR_REGCOUNT
	.align		4
        /*0000*/ 	.byte	0x04, 0x2f
        /*0002*/ 	.short	(.L_1 - .L_0)
	.align		4
.L_0:
        /*0004*/ 	.word	index@(triton_poi_fused__unsafe_index_add_cat_leaky_relu_28)
        /*0008*/ 	.word	0x00000020


	//----- nvinfo : EIATTR_MIN_STACK_SIZE
	.align		4
.L_1:
        /*000c*/ 	.byte	0x04, 0x12
        /*000e*/ 	.short	(.L_3 - .L_2)
	.align		4
.L_2:
        /*0010*/ 	.word	index@(triton_poi_fused__unsafe_index_add_cat_leaky_relu_28)
        /*0014*/ 	.word	0x00000000


	//----- nvinfo : EIATTR_FRAME_SIZE
	.align		4
.L_3:
        /*0018*/ 	.byte	0x04, 0x11
        /*001a*/ 	.short	(.L_5 - .L_4)
	.align		4
.L_4:
        /*001c*/ 	.word	index@(triton_poi_fused__unsafe_index_add_cat_leaky_relu_28)
        /*0020*/ 	.word	0x00000000


	//----- nvinfo : EIATTR_MIN_STACK_SIZE
	.align		4
.L_5:
        /*0024*/ 	.byte	0x04, 0x12
        /*0026*/ 	.short	(.L_7 - .L_6)
	.align		4
.L_6:
        /*0028*/ 	.word	index@(triton_poi_fused__unsafe_index_add_cat_leaky_relu_28)
        /*002c*/ 	.word	0x00000000
.L_7:


//--------------------- .nv.info.triton_poi_fused__unsafe_index_add_cat_leaky_relu_28 --------------------------
	.section	.nv.info.triton_poi_fused__unsafe_index_add_cat_leaky_relu_28,"",@"SHT_CUDA_INFO"
	.sectionflags	@""
	.align	4


	//----- nvinfo : EIATTR_CUDA_API_VERSION
	.align		4
        /*0000*/ 	.byte	0x04, 0x37
        /*0002*/ 	.short	(.L_9 - .L_8)
.L_8:
        /*0004*/ 	.word	0x0000007c


	//----- nvinfo : EIATTR_KPARAM_INFO
	.align		4
.L_9:
        /*0008*/ 	.byte	0x04, 0x17
        /*000a*/ 	.short	(.L_11 - .L_10)
.L_10:
        /*000c*/ 	.word	0x00000000
        /*0010*/ 	.short	0x0005
        /*0012*/ 	.short	0x0028
        /*0014*/ 	.byte	0x00, 0xf0, 0x11, 0x00


	//----- nvinfo : EIATTR_KPARAM_INFO
	.align		4
.L_11:
        /*0018*/ 	.byte	0x04, 0x17
        /*001a*/ 	.short	(.L_13 - .L_12)
.L_12:
        /*001c*/ 	.word	0x00000000
        /*0020*/ 	.short	0x0004
        /*0022*/ 	.short	0x0020
        /*0024*/ 	.byte	0x00, 0xf4, 0x21, 0x00


	//----- nvinfo : EIATTR_KPARAM_INFO
	.align		4
.L_13:
        /*0028*/ 	.byte	0x04, 0x17
        /*002a*/ 	.short	(.L_15 - .L_14)
.L_14:
        /*002c*/ 	.word	0x00000000
        /*0030*/ 	.short	0x0003
        /*0032*/ 	.short	0x0018
        /*0034*/ 	.byte	0x00, 0xf4, 0x21, 0x00


	//----- nvinfo : EIATTR_KPARAM_INFO
	.align		4
.L_15:
        /*0038*/ 	.byte	0x04, 0x17
        /*003a*/ 	.short	(.L_17 - .L_16)
.L_16:
        /*003c*/ 	.word	0x00000000
        /*0040*/ 	.short	0x0002
        /*0042*/ 	.short	0x0010
        /*0044*/ 	.byte	0x00, 0xf4, 0x21, 0x00


	//----- nvinfo : EIATTR_KPARAM_INFO
	.align		4
.L_17:
        /*0048*/ 	.byte	0x04, 0x17
        /*004a*/ 	.short	(.L_19 - .L_18)
.L_18:
        /*004c*/ 	.word	0x00000000
        /*0050*/ 	.short	0x0001
        /*0052*/ 	.short	0x0008
        /*0054*/ 	.byte	0x00, 0xf4, 0x21, 0x00


	//----- nvinfo : EIATTR_KPARAM_INFO
	.align		4
.L_19:
        /*0058*/ 	.byte	0x04, 0x17
        /*005a*/ 	.short	(.L_21 - .L_20)
.L_20:
        /*005c*/ 	.word	0x00000000
        /*0060*/ 	.short	0x0000
        /*0062*/ 	.short	0x0000
        /*0064*/ 	.byte	0x00, 0xf4, 0x21, 0x00


	//----- nvinfo : EIATTR_SPARSE_MMA_MASK
	.align		4
.L_21:
        /*0068*/ 	.byte	0x03, 0x50
        /*006a*/ 	.short	0x0000


	//----- nvinfo : EIATTR_MAXREG_COUNT
	.align		4
        /*006c*/ 	.byte	0x03, 0x1b
        /*006e*/ 	.short	0x00ff


	//----- nvinfo : EIATTR_EXIT_INSTR_OFFSETS
	.align		4
        /*0070*/ 	.byte	0x04, 0x1c
        /*0072*/ 	.short	(.L_23 - .L_22)


	//   ....[0]....
.L_22:
        /*0074*/ 	.word	0x00000d40


	//----- nvinfo : EIATTR_REQNTID
	.align		4
.L_23:
        /*0078*/ 	.byte	0x04, 0x10
        /*007a*/ 	.short	(.L_25 - .L_24)
.L_24:
        /*007c*/ 	.word	0x00000080
        /*0080*/ 	.word	0x00000001
        /*0084*/ 	.word	0x00000001


	//----- nvinfo : EIATTR_CBANK_PARAM_SIZE
	.align		4
.L_25:
        /*0088*/ 	.byte	0x03, 0x19
        /*008a*/ 	.short	0x002c


	//----- nvinfo : EIATTR_PARAM_CBANK
	.align		4
        /*008c*/ 	.byte	0x04, 0x0a
        /*008e*/ 	.short	(.L_27 - .L_26)
	.align		4
.L_26:
        /*0090*/ 	.word	index@(.nv.constant0.triton_poi_fused__unsafe_index_add_cat_leaky_relu_28)
        /*0094*/ 	.short	0x0210
        /*0096*/ 	.short	0x002c


	//----- nvinfo : EIATTR_SW_WAR
	.align		4
.L_27:
        /*0098*/ 	.byte	0x04, 0x36
        /*009a*/ 	.short	(.L_29 - .L_28)
.L_28:
        /*009c*/ 	.word	0x00000008
.L_29:


//--------------------- .nv.callgraph             --------------------------
	.section	.nv.callgraph,"",@"SHT_CUDA_CALLGRAPH"
	.align	4
	.sectionentsize	8
	.align		4
        /*0000*/ 	.word	0x00000000
	.align		4
        /*0004*/ 	.word	0xffffffff
	.align		4
        /*0008*/ 	.word	0x00000000
	.align		4
        /*000c*/ 	.word	0xfffffffe
	.align		4
        /*0010*/ 	.word	0x00000000
	.align		4
        /*0014*/ 	.word	0xfffffffd
	.align		4
        /*0018*/ 	.word	0x00000000
	.align		4
        /*001c*/ 	.word	0xfffffffc


//--------------------- .text.triton_poi_fused__unsafe_index_add_cat_leaky_relu_28 --------------------------
	.section	.text.triton_poi_fused__unsafe_index_add_cat_leaky_relu_28,"ax",@progbits
	.align	128
        .global         triton_poi_fused__unsafe_index_add_cat_leaky_relu_28
        .type           triton_poi_fused__unsafe_index_add_cat_leaky_relu_28,@function
        .size           triton_poi_fused__unsafe_index_add_cat_leaky_relu_28,(.L_x_1 - triton_poi_fused__unsafe_index_add_cat_leaky_relu_28)
        .other          triton_poi_fused__unsafe_index_add_cat_leaky_relu_28,@"STO_CUDA_ENTRY STV_DEFAULT"
triton_poi_fused__unsafe_index_add_cat_leaky_relu_28:
.text.triton_poi_fused__unsafe_index_add_cat_leaky_relu_28:
[----:B------:R-:W-:Y:S01]  /*0000*/  LDC R1, c[0x0][0x28] ;  /* 0x00000a00ff017b82 */ /* 0x000fe20000000800 */
[----:B------:R-:W1:Y:S07]  /*0010*/  S2R R0, SR_TID.X ;  /* 0x0000000000007919 */ /* 0x000e6e0000002100 */
[----:B------:R-:W2:Y:S01]  /*0020*/  LDC.64 R26, c[0x0][0x220] ;  /* 0x00008800ff1a7b82 */ /* 0x000ea20000000a00 */
[----:B------:R-:W-:Y:S01]  /*0030*/  ULDC.64 UR6, c[0x0][0x228] ;  /* 0x00008a0000067ab9 */ /* 0x000fe20000000a00 */
[----:B------:R-:W-:Y:S01]  /*0040*/  CS2R R10, SRZ ;  /* 0x00000000000a7805 */ /* 0x000fe2000001ff00 */
[----:B------:R-:W3:Y:S01]  /*0050*/  S2R R21, SR_CTAID.X ;  /* 0x0000000000157919 */ /* 0x000ee20000002500 */
[----:B------:R-:W-:Y:S01]  /*0060*/  ULDC.64 UR4, c[0x0][0x208] ;  /* 0x0000820000047ab9 */ /* 0x000fe20000000a00 */
[----:B-1----:R-:W-:-:S05]  /*0070*/  IMAD.SHL.U32 R0, R0, 0x4, RZ ;  /* 0x0000000400007824 */ /* 0x002fca00078e00ff */
[----:B------:R-:W-:-:S05]  /*0080*/  LOP3.LUT R0, R0, 0x1fc, RZ, 0xc0, !PT ;  /* 0x000001fc00007812 */ /* 0x000fca00078ec0ff */
[----:B---3--:R-:W-:-:S05]  /*0090*/  IMAD R0, R21, 0x400, R0 ;  /* 0x0000040015007824 */ /* 0x008fca00078e0200 */
[--C-:B------:R-:W-:Y:S02]  /*00a0*/  SHF.R.S32.HI R23, RZ, 0x1f, R0.reuse ;  /* 0x0000001fff177819 */ /* 0x100fe40000011400 */
[----:B------:R-:W-:Y:S02]  /*00b0*/  SHF.R.S32.HI R5, RZ, 0x1f, R0 ;  /* 0x0000001fff057819 */ /* 0x000fe40000011400 */
[-C--:B------:R-:W-:Y:S02]  /*00c0*/  LEA.HI R3, R23, R0.reuse, RZ, 0xa ;  /* 0x0000000017037211 */ /* 0x080fe400078f50ff */
[----:B------:R-:W-:Y:S02]  /*00d0*/  LEA.HI R7, R5, R0, RZ, 0x10 ;  /* 0x0000000005077211 */ /* 0x000fe400078f80ff */
[----:B------:R-:W-:Y:S02]  /*00e0*/  SHF.R.S32.HI R2, RZ, 0xa, R3 ;  /* 0x0000000aff027819 */ /* 0x000fe40000011403 */
[----:B------:R-:W-:-:S02]  /*00f0*/  SHF.R.S32.HI R8, RZ, 0x10, R7 ;  /* 0x00000010ff087819 */ /* 0x000fc40000011407 */
[----:B------:R-:W-:Y:S02]  /*0100*/  LEA.HI R4, R2, R2, RZ, 0x6 ;  /* 0x0000000202047211 */ /* 0x000fe400078f30ff */
[----:B------:R-:W-:Y:S01]  /*0110*/  LOP3.LUT R3, R3, 0xfffffc00, RZ, 0xc0, !PT ;  /* 0xfffffc0003037812 */ /* 0x000fe200078ec0ff */
[----:B------:R-:W-:Y:S01]  /*0120*/  IMAD.SHL.U32 R6, R8, 0x4000, RZ ;  /* 0x0000400008067824 */ /* 0x000fe200078e00ff */
[----:B------:R-:W-:Y:S02]  /*0130*/  LOP3.LUT R5, R4, 0xffffffc0, RZ, 0xc0, !PT ;  /* 0xffffffc004057812 */ /* 0x000fe400078ec0ff */
[----:B------:R-:W-:Y:S01]  /*0140*/  LOP3.LUT R7, R7, 0xffff0000, RZ, 0xc0, !PT ;  /* 0xffff000007077812 */ /* 0x000fe200078ec0ff */
[----:B------:R-:W-:Y:S01]  /*0150*/  IMAD.IADD R3, R0, 0x1, -R3 ;  /* 0x0000000100037824 */ /* 0x000fe200078e0a03 */
[----:B------:R-:W-:Y:S01]  /*0160*/  SHF.R.S32.HI R9, RZ, 0x1f, R6 ;  /* 0x0000001fff097819 */ /* 0x000fe20000011406 */
[----:B------:R-:W-:Y:S02]  /*0170*/  IMAD.IADD R5, R2, 0x1, -R5 ;  /* 0x0000000102057824 */ /* 0x000fe400078e0a05 */
[----:B------:R-:W-:-:S02]  /*0180*/  IMAD.IADD R7, R0, 0x1, -R7 ;  /* 0x0000000100077824 */ /* 0x000fc400078e0a07 */
[----:B------:R-:W-:Y:S02]  /*0190*/  IMAD.SHL.U32 R4, R5, 0x400, RZ ;  /* 0x0000040005047824 */ /* 0x000fe400078e00ff */
[----:B------:R-:W-:-:S03]  /*01a0*/  IMAD R15, R8, 0xc000, R7 ;  /* 0x0000c000080f7824 */ /* 0x000fc600078e0207 */
[----:B------:R-:W-:Y:S01]  /*01b0*/  IADD3 R6, P0, P1, R4, R3, R6 ;  /* 0x0000000304067210 */ /* 0x000fe2000791e006 */
[----:B--2---:R-:W-:Y:S01]  /*01c0*/  IMAD.WIDE R14, R15, 0x4, R26 ;  /* 0x000000040f0e7825 */ /* 0x004fe200078e021a */
[----:B------:R-:W-:Y:S02]  /*01d0*/  SHF.R.S32.HI R3, RZ, 0x1f, R3 ;  /* 0x0000001fff037819 */ /* 0x000fe40000011403 */
[----:B------:R-:W-:Y:S02]  /*01e0*/  SHF.R.S32.HI R4, RZ, 0x1f, R4 ;  /* 0x0000001fff047819 */ /* 0x000fe40000011404 */
[----:B------:R-:W-:Y:S02]  /*01f0*/  LEA R12, P2, R6, UR6, 0x2 ;  /* 0x00000006060c7c11 */ /* 0x000fe4000f8410ff */
[----:B------:R-:W-:Y:S02]  /*0200*/  IADD3.X R3, R4, R3, R9, P0, P1 ;  /* 0x0000000304037210 */ /* 0x000fe400007e2409 */
[----:B------:R-:W-:-:S02]  /*0210*/  CS2R R8, SRZ ;  /* 0x0000000000087805 */ /* 0x000fc4000001ff00 */
[C---:B------:R-:W-:Y:S02]  /*0220*/  ISETP.GE.AND P0, PT, R5.reuse, 0x30, PT ;  /* 0x000000300500780c */ /* 0x040fe40003f06270 */
[----:B------:R-:W-:Y:S02]  /*0230*/  ISETP.GT.AND P1, PT, R5, 0x2f, PT ;  /* 0x0000002f0500780c */ /* 0x000fe40003f24270 */
[----:B------:R-:W-:Y:S02]  /*0240*/  CS2R R4, SRZ ;  /* 0x0000000000047805 */ /* 0x000fe4000001ff00 */
[----:B------:R-:W-:Y:S02]  /*0250*/  LEA.HI.X R13, R6, UR7, R3, 0x2, P2 ;  /* 0x00000007060d7c11 */ /* 0x000fe400090f1403 */
[----:B------:R-:W-:-:S06]  /*0260*/  CS2R R6, SRZ ;  /* 0x0000000000067805 */ /* 0x000fcc000001ff00 */
[----:B------:R1:W2:Y:S04]  /*0270*/  @!P0 LDG.E.128 R4, desc[UR4][R14.64] ;  /* 0x000000040e048981 */ /* 0x0002a8000c1e1d00 */
[----:B------:R3:W4:Y:S01]  /*0280*/  @P1 LDG.E.128 R8, desc[UR4][R12.64+-0x30000] ;  /* 0xfd0000040c081981 */ /* 0x000722000c1e1d00 */
[----:B------:R-:W-:-:S05]  /*0290*/  VIADD R20, R0, 0x200 ;  /* 0x0000020000147836 */ /* 0x000fca0000000000 */
[--C-:B------:R-:W-:Y:S02]  /*02a0*/  SHF.R.S32.HI R3, RZ, 0x1f, R20.reuse ;  /* 0x0000001fff037819 */ /* 0x100fe40000011414 */
[----:B------:R-:W-:Y:S02]  /*02b0*/  SHF.R.S32.HI R19, RZ, 0x1f, R20 ;  /* 0x0000001fff137819 */ /* 0x000fe40000011414 */
[-C--:B------:R-:W-:Y:S02]  /*02c0*/  LEA.HI R16, R3, R20.reuse, RZ, 0xa ;  /* 0x0000001403107211 */ /* 0x080fe400078f50ff */
[----:B------:R-:W-:Y:S02]  /*02d0*/  LEA.HI R19, R19, R20, RZ, 0x10 ;  /* 0x0000001413137211 */ /* 0x000fe400078f80ff */
[----:B------:R-:W-:Y:S02]  /*02e0*/  SHF.R.S32.HI R3, RZ, 0xa, R16 ;  /* 0x0000000aff037819 */ /* 0x000fe40000011410 */
[----:B-1----:R-:W-:-:S02]  /*02f0*/  SHF.R.S32.HI R14, RZ, 0x10, R19 ;  /* 0x00000010ff0e7819 */ /* 0x002fc40000011413 */
[----:B------:R-:W-:Y:S02]  /*0300*/  LEA.HI R17, R3, R3, RZ, 0x6 ;  /* 0x0000000303117211 */ /* 0x000fe400078f30ff */
[----:B---3--:R-:W-:Y:S02]  /*0310*/  LOP3.LUT R13, R19, 0xffff0000, RZ, 0xc0, !PT ;  /* 0xffff0000130d7812 */ /* 0x008fe400078ec0ff */
[----:B------:R-:W-:Y:S02]  /*0320*/  LOP3.LUT R18, R17, 0xffffffc0, RZ, 0xc0, !PT ;  /* 0xffffffc011127812 */ /* 0x000fe400078ec0ff */
[----:B------:R-:W-:Y:S01]  /*0330*/  LOP3.LUT R17, R16, 0xfffffc00, RZ, 0xc0, !PT ;  /* 0xfffffc0010117812 */ /* 0x000fe200078ec0ff */
[----:B------:R-:W-:Y:S02]  /*0340*/  IMAD.SHL.U32 R16, R14, 0x4000, RZ ;  /* 0x000040000e107824 */ /* 0x000fe400078e00ff */
[----:B------:R-:W-:Y:S02]  /*0350*/  IMAD.IADD R12, R3, 0x1, -R18 ;  /* 0x00000001030c7824 */ /* 0x000fe400078e0a12 */
[----:B------:R-:W-:Y:S01]  /*0360*/  IMAD.IADD R17, R20, 0x1, -R17 ;  /* 0x0000000114117824 */ /* 0x000fe200078e0a11 */
[----:B------:R-:W-:Y:S01]  /*0370*/  SHF.R.S32.HI R15, RZ, 0x1f, R16 ;  /* 0x0000001fff0f7819 */ /* 0x000fe20000011410 */
[C---:B------:R-:W-:Y:S01]  /*0380*/  IMAD.SHL.U32 R18, R12.reuse, 0x400, RZ ;  /* 0x000004000c127824 */ /* 0x040fe200078e00ff */
[----:B------:R-:W-:Y:S01]  /*0390*/  ISETP.GE.AND P3, PT, R12, 0x30, PT ;  /* 0x000000300c00780c */ /* 0x000fe20003f66270 */
[----:B------:R-:W-:Y:S01]  /*03a0*/  IMAD.IADD R13, R20, 0x1, -R13 ;  /* 0x00000001140d7824 */ /* 0x000fe200078e0a0d */
[----:B------:R-:W-:-:S02]  /*03b0*/  LEA.HI R22, R23, R0, RZ, 0x5 ;  /* 0x0000000017167211 */ /* 0x000fc400078f28ff */
[----:B------:R-:W-:Y:S01]  /*03c0*/  IADD3 R16, P4, P5, R18, R17, R16 ;  /* 0x0000001112107210 */ /* 0x000fe20007d9e010 */
[----:B------:R-:W-:Y:S01]  /*03d0*/  IMAD R13, R14, 0xc000, R13 ;  /* 0x0000c0000e0d7824 */ /* 0x000fe200078e020d */
[----:B------:R-:W-:Y:S02]  /*03e0*/  SHF.R.S32.HI R17, RZ, 0x1f, R17 ;  /* 0x0000001fff117819 */ /* 0x000fe40000011411 */
[----:B------:R-:W-:Y:S01]  /*03f0*/  SHF.R.S32.HI R18, RZ, 0x1f, R18 ;  /* 0x0000001fff127819 */ /* 0x000fe20000011412 */
[----:B------:R-:W-:Y:S01]  /*0400*/  IMAD.WIDE R26, R13, 0x4, R26 ;  /* 0x000000040d1a7825 */ /* 0x000fe200078e021a */
[----:B------:R-:W-:Y:S02]  /*0410*/  SHF.R.S32.HI R28, RZ, 0x5, R22 ;  /* 0x00000005ff1c7819 */ /* 0x000fe40000011416 */
[----:B------:R-:W-:Y:S02]  /*0420*/  ISETP.GT.AND P2, PT, R12, 0x2f, PT ;  /* 0x0000002f0c00780c */ /* 0x000fe40003f44270 */
[----:B------:R-:W-:-:S02]  /*0430*/  CS2R R12, SRZ ;  /* 0x00000000000c7805 */ /* 0x000fc4000001ff00 */
[----:B------:R-:W-:Y:S02]  /*0440*/  IADD3.X R17, R18, R17, R15, P4, P5 ;  /* 0x0000001112117210 */ /* 0x000fe400027ea40f */
[----:B------:R-:W-:Y:S02]  /*0450*/  CS2R R14, SRZ ;  /* 0x00000000000e7805 */ /* 0x000fe4000001ff00 */
[----:B------:R-:W-:Y:S02]  /*0460*/  SHF.R.S32.HI R23, RZ, 0x15, R21 ;  /* 0x00000015ff177819 */ /* 0x000fe40000011415 */
[----:B------:R-:W-:Y:S02]  /*0470*/  LEA.HI R21, R28, R28, RZ, 0x5 ;  /* 0x0000001c1c157211 */ /* 0x000fe400078f28ff */
[----:B------:R-:W-:Y:S01]  /*0480*/  SGXT R23, R23, 0x1 ;  /* 0x000000011717781a */ /* 0x000fe20000000200 */
[----:B------:R1:W3:Y:S01]  /*0490*/  @!P3 LDG.E.128 R12, desc[UR4][R26.64] ;  /* 0x000000041a0cb981 */ /* 0x0002e2000c1e1d00 */
[----:B------:R-:W-:-:S02]  /*04a0*/  LEA R24, P4, R16, UR6, 0x2 ;  /* 0x0000000610187c11 */ /* 0x000fc4000f8810ff */
[----:B------:R-:W-:Y:S02]  /*04b0*/  CS2R R18, SRZ ;  /* 0x0000000000127805 */ /* 0x000fe4000001ff00 */
[----:B------:R-:W-:Y:S02]  /*04c0*/  LEA.HI.X R25, R16, UR7, R17, 0x2, P4 ;  /* 0x0000000710197c11 */ /* 0x000fe4000a0f1411 */
[----:B-1----:R-:W-:Y:S02]  /*04d0*/  LEA.HI R26, R23, R20, RZ, 0x5 ;  /* 0x00000014171a7211 */ /* 0x002fe400078f28ff */
[----:B------:R-:W-:Y:S01]  /*04e0*/  LOP3.LUT R27, R21, 0xffffffe0, RZ, 0xc0, !PT ;  /* 0xffffffe0151b7812 */ /* 0x000fe200078ec0ff */
[----:B------:R-:W-:Y:S01]  /*04f0*/  ULDC.64 UR6, c[0x0][0x218] ;  /* 0x0000860000067ab9 */ /* 0x000fe20000000a00 */
[----:B------:R-:W1:Y:S01]  /*0500*/  LDC.64 R20, c[0x0][0x210] ;  /* 0x00008400ff147b82 */ /* 0x000e620000000a00 */
[----:B------:R-:W-:Y:S02]  /*0510*/  CS2R R16, SRZ ;  /* 0x0000000000107805 */ /* 0x000fe4000001ff00 */
[----:B------:R-:W-:-:S04]  /*0520*/  SHF.R.S32.HI R26, RZ, 0x5, R26 ;  /* 0x00000005ff1a7819 */ /* 0x000fc8000001141a */
[----:B------:R5:W3:Y:S01]  /*0530*/  @P2 LDG.E.128 R16, desc[UR4][R24.64+-0x30000] ;  /* 0xfd00000418102981 */ /* 0x000ae2000c1e1d00 */
[----:B------:R-:W-:Y:S01]  /*0540*/  IMAD.IADD R27, R28, 0x1, -R27 ;  /* 0x000000011c1b7824 */ /* 0x000fe200078e0a1b */
[----:B-----5:R-:W-:-:S04]  /*0550*/  LEA.HI R24, R26, R26, RZ, 0x5 ;  /* 0x0000001a1a187211 */ /* 0x020fc800078f28ff */
[----:B------:R-:W-:-:S05]  /*0560*/  LOP3.LUT R25, R24, 0xffffffe0, RZ, 0xc0, !PT ;  /* 0xffffffe018197812 */ /* 0x000fca00078ec0ff */
[----:B------:R-:W-:Y:S02]  /*0570*/  IMAD.IADD R25, R26, 0x1, -R25 ;  /* 0x000000011a197824 */ /* 0x000fe400078e0a19 */
[----:B-1----:R-:W-:-:S06]  /*0580*/  IMAD.WIDE R26, R27, 0x8, R20 ;  /* 0x000000081b1a7825 */ /* 0x002fcc00078e0214 */
[----:B------:R-:W5:Y:S01]  /*0590*/  LDG.E.EL.64 R26, desc[UR4][R26.64] ;  /* 0x000000041a1a7981 */ /* 0x000f62000c2e1b00 */
[----:B--2---:R-:W-:Y:S02]  /*05a0*/  SEL R5, R5, RZ, !P0 ;  /* 0x000000ff05057207 */ /* 0x004fe40004000000 */
[----:B------:R-:W-:Y:S02]  /*05b0*/  SEL R4, R4, RZ, !P0 ;  /* 0x000000ff04047207 */ /* 0x000fe40004000000 */
[----:B----4-:R-:W-:Y:S02]  /*05c0*/  SEL R24, R9, RZ, P1 ;  /* 0x000000ff09187207 */ /* 0x010fe40000800000 */
[----:B------:R-:W-:Y:S02]  /*05d0*/  SEL R29, R8, RZ, P1 ;  /* 0x000000ff081d7207 */ /* 0x000fe40000800000 */
[----:B------:R-:W-:Y:S01]  /*05e0*/  SEL R9, R5, R24, !P0 ;  /* 0x0000001805097207 */ /* 0x000fe20004000000 */
[----:B------:R-:W-:Y:S01]  /*05f0*/  IMAD.WIDE R24, R25, 0x8, R20 ;  /* 0x0000000819187825 */ /* 0x000fe200078e0214 */
[----:B------:R-:W-:-:S03]  /*0600*/  SEL R8, R4, R29, !P0 ;  /* 0x0000001d04087207 */ /* 0x000fc60004000000 */
[----:B------:R-:W-:Y:S02]  /*0610*/  VIADD R4, R0, 0x2 ;  /* 0x0000000200047836 */ /* 0x000fe40000000000 */
[----:B------:R-:W2:Y:S01]  /*0620*/  LDG.E.EL.64 R24, desc[UR4][R24.64] ;  /* 0x0000000418187981 */ /* 0x000ea2000c2e1b00 */
[----:B------:R-:W-:Y:S02]  /*0630*/  LOP3.LUT R5, R22, 0xffffffe0, RZ, 0xc0, !PT ;  /* 0xffffffe016057812 */ /* 0x000fe400078ec0ff */
[----:B------:R-:W-:-:S04]  /*0640*/  LEA.HI R23, R23, R4, RZ, 0x5 ;  /* 0x0000000417177211 */ /* 0x000fc800078f28ff */
[----:B------:R-:W-:Y:S01]  /*0650*/  LOP3.LUT R23, R23, 0xffffffe0, RZ, 0xc0, !PT ;  /* 0xffffffe017177812 */ /* 0x000fe200078ec0ff */
[----:B------:R-:W-:-:S04]  /*0660*/  IMAD.IADD R5, R0, 0x1, -R5 ;  /* 0x0000000100057824 */ /* 0x000fc800078e0a05 */
[----:B------:R-:W-:Y:S02]  /*0670*/  IMAD.IADD R29, R4, 0x1, -R23 ;  /* 0x00000001041d7824 */ /* 0x000fe400078e0a17 */
[----:B------:R-:W-:-:S04]  /*0680*/  IMAD.WIDE R22, R5, 0x8, R20 ;  /* 0x0000000805167825 */ /* 0x000fc800078e0214 */
[----:B------:R-:W-:Y:S02]  /*0690*/  IMAD.WIDE R4, R29, 0x8, R20 ;  /* 0x000000081d047825 */ /* 0x000fe400078e0214 */
[----:B------:R-:W4:Y:S01]  /*06a0*/  LDG.E.EL.128 R20, desc[UR4][R22.64] ;  /* 0x0000000416147981 */ /* 0x000f22000c2e1d00 */
[----:B------:R-:W-:Y:S02]  /*06b0*/  SEL R6, R6, RZ, !P0 ;  /* 0x000000ff06067207 */ /* 0x000fe40004000000 */
[----:B------:R-:W-:Y:S02]  /*06c0*/  SEL R10, R10, RZ, P1 ;  /* 0x000000ff0a0a7207 */ /* 0x000fe40000800000 */
[----:B------:R-:W-:Y:S02]  /*06d0*/  SEL R7, R7, RZ, !P0 ;  /* 0x000000ff07077207 */ /* 0x000fe40004000000 */
[----:B------:R-:W-:Y:S02]  /*06e0*/  SEL R10, R6, R10, !P0 ;  /* 0x0000000a060a7207 */ /* 0x000fe40004000000 */
[----:B------:R-:W-:-:S04]  /*06f0*/  SEL R6, R11, RZ, P1 ;  /* 0x000000ff0b067207 */ /* 0x000fc80000800000 */
[----:B------:R-:W-:Y:S02]  /*0700*/  SEL R11, R7, R6, !P0 ;  /* 0x00000006070b7207 */ /* 0x000fe40004000000 */
[----:B------:R-:W4:Y:S01]  /*0710*/  LDG.E.EL.128 R4, desc[UR4][R4.64] ;  /* 0x0000000404047981 */ /* 0x000f22000c2e1d00 */
[----:B---3--:R-:W-:Y:S02]  /*0720*/  SEL R12, R12, RZ, !P3 ;  /* 0x000000ff0c0c7207 */ /* 0x008fe40005800000 */
[----:B------:R-:W-:Y:S02]  /*0730*/  SEL R15, R15, RZ, !P3 ;  /* 0x000000ff0f0f7207 */ /* 0x000fe40005800000 */
[----:B------:R-:W-:Y:S02]  /*0740*/  SEL R13, R13, RZ, !P3 ;  /* 0x000000ff0d0d7207 */ /* 0x000fe40005800000 */
[----:B------:R-:W-:Y:S02]  /*0750*/  SEL R14, R14, RZ, !P3 ;  /* 0x000000ff0e0e7207 */ /* 0x000fe40005800000 */
[----:B------:R-:W-:-:S02]  /*0760*/  @P3 SEL R12, R16, RZ, P2 ;  /* 0x000000ff100c3207 */ /* 0x000fc40001000000 */
[----:B------:R-:W-:Y:S02]  /*0770*/  @P3 SEL R15, R19, RZ, P2 ;  /* 0x000000ff130f3207 */ /* 0x000fe40001000000 */
[----:B------:R-:W-:Y:S02]  /*0780*/  @P3 SEL R13, R17, RZ, P2 ;  /* 0x000000ff110d3207 */ /* 0x000fe40001000000 */
[----:B------:R-:W-:Y:S02]  /*0790*/  @P3 SEL R14, R18, RZ, P2 ;  /* 0x000000ff120e3207 */ /* 0x000fe40001000000 */
[----:B-----5:R-:W-:-:S04]  /*07a0*/  SHF.R.U32.HI R16, RZ, 0x1b, R27 ;  /* 0x0000001bff107819 */ /* 0x020fc8000001161b */
[----:B------:R-:W-:-:S04]  /*07b0*/  LOP3.LUT R19, R16, 0x10, RZ, 0xc0, !PT ;  /* 0x0000001010137812 */ /* 0x000fc800078ec0ff */
[----:B------:R-:W-:-:S05]  /*07c0*/  IADD3 R18, P0, R26, R19, RZ ;  /* 0x000000131a127210 */ /* 0x000fca0007f1e0ff */
[----:B------:R-:W-:-:S05]  /*07d0*/  IMAD.X R27, RZ, RZ, R27, P0 ;  /* 0x000000ffff1b7224 */ /* 0x000fca00000e061b */
[----:B------:R-:W-:Y:S01]  /*07e0*/  SHF.L.U64.HI R26, R18, 0x6, R27 ;  /* 0x00000006121a7819 */ /* 0x000fe2000001021b */
[----:B------:R-:W-:Y:S02]  /*07f0*/  IMAD.SHL.U32 R2, R2, 0x100, RZ ;  /* 0x0000010002027824 */ /* 0x000fe400078e00ff */
[----:B------:R-:W-:Y:S01]  /*0800*/  IMAD.SHL.U32 R3, R3, 0x100, RZ ;  /* 0x0000010003037824 */ /* 0x000fe200078e00ff */
[----:B--2---:R-:W-:-:S04]  /*0810*/  SHF.R.U32.HI R17, RZ, 0x1b, R25 ;  /* 0x0000001bff117819 */ /* 0x004fc80000011619 */
[----:B------:R-:W-:-:S04]  /*0820*/  LOP3.LUT R17, R17, 0x10, RZ, 0xc0, !PT ;  /* 0x0000001011117812 */ /* 0x000fc800078ec0ff */
[----:B------:R-:W-:-:S05]  /*0830*/  IADD3 R17, P0, R24, R17, RZ ;  /* 0x0000001118117210 */ /* 0x000fca0007f1e0ff */
[----:B------:R-:W-:Y:S02]  /*0840*/  IMAD.X R28, RZ, RZ, R25, P0 ;  /* 0x000000ffff1c7224 */ /* 0x000fe400000e0619 */
[----:B------:R-:W-:-:S03]  /*0850*/  IMAD.SHL.U32 R24, R18, 0x40, RZ ;  /* 0x0000004012187824 */ /* 0x000fc600078e00ff */
[C---:B------:R-:W-:Y:S02]  /*0860*/  SHF.L.U64.HI R27, R17.reuse, 0x6, R28 ;  /* 0x00000006111b7819 */ /* 0x040fe4000001021c */
[----:B----4-:R-:W-:Y:S02]  /*0870*/  SHF.R.U32.HI R16, RZ, 0x19, R21 ;  /* 0x00000019ff107819 */ /* 0x010fe40000011615 */
[----:B------:R-:W-:Y:S01]  /*0880*/  SHF.R.U32.HI R28, RZ, 0x19, R23 ;  /* 0x00000019ff1c7819 */ /* 0x000fe20000011617 */
[----:B------:R-:W-:Y:S01]  /*0890*/  IMAD.SHL.U32 R25, R17, 0x40, RZ ;  /* 0x0000004011197824 */ /* 0x000fe200078e00ff */
[----:B------:R-:W-:Y:S02]  /*08a0*/  LOP3.LUT R16, R16, 0x40, RZ, 0xc0, !PT ;  /* 0x0000004010107812 */ /* 0x000fe400078ec0ff */
[----:B------:R-:W-:Y:S02]  /*08b0*/  LEA R19, P0, R20, UR6, 0x2 ;  /* 0x0000000614137c11 */ /* 0x000fe4000f8010ff */
[----:B------:R-:W-:-:S02]  /*08c0*/  LEA R17, P2, R22, UR6, 0x2 ;  /* 0x0000000616117c11 */ /* 0x000fc4000f8410ff */
[----:B------:R-:W-:Y:S02]  /*08d0*/  LOP3.LUT R28, R28, 0x40, RZ, 0xc0, !PT ;  /* 0x000000401c1c7812 */ /* 0x000fe400078ec0ff */
[----:B------:R-:W-:Y:S02]  /*08e0*/  LEA.HI.X R20, R20, UR7, R21, 0x2, P0 ;  /* 0x0000000714147c11 */ /* 0x000fe400080f1415 */
[----:B------:R-:W-:Y:S02]  /*08f0*/  IADD3 R18, P4, P5, R24, R19, R16 ;  /* 0x0000001318127210 */ /* 0x000fe40007d9e010 */
[----:B------:R-:W-:Y:S02]  /*0900*/  LEA.HI.X R21, R22, UR7, R23, 0x2, P2 ;  /* 0x0000000716157c11 */ /* 0x000fe400090f1417 */
[----:B------:R-:W-:Y:S02]  /*0910*/  IADD3 R22, P2, P3, R24, R17, R28 ;  /* 0x0000001118167210 */ /* 0x000fe40007b5e01c */
[----:B------:R-:W-:-:S02]  /*0920*/  IADD3 R16, P0, P1, R25, R19, R16 ;  /* 0x0000001319107210 */ /* 0x000fc4000791e010 */
[CC--:B------:R-:W-:Y:S02]  /*0930*/  IADD3.X R19, R26.reuse, R20.reuse, RZ, P4, P5 ;  /* 0x000000141a137210 */ /* 0x0c0fe400027ea4ff */
[----:B------:R-:W-:Y:S02]  /*0940*/  IADD3.X R23, R26, R21, RZ, P2, P3 ;  /* 0x000000151a177210 */ /* 0x000fe400017e64ff */
[----:B------:R-:W-:Y:S01]  /*0950*/  IADD3 R28, P4, P5, R25, R17, R28 ;  /* 0x00000011191c7210 */ /* 0x000fe20007d9e01c */
[C---:B------:R-:W-:Y:S01]  /*0960*/  IMAD.WIDE R18, R2.reuse, 0x4, R18 ;  /* 0x0000000402127825 */ /* 0x040fe200078e0212 */
[C---:B------:R-:W-:Y:S02]  /*0970*/  IADD3.X R17, R27.reuse, R20, RZ, P0, P1 ;  /* 0x000000141b117210 */ /* 0x040fe400007e24ff */
[----:B------:R-:W-:Y:S01]  /*0980*/  SHF.R.U32.HI R20, RZ, 0x19, R5 ;  /* 0x00000019ff147819 */ /* 0x000fe20000011605 */
[----:B------:R-:W-:Y:S01]  /*0990*/  IMAD.WIDE R22, R2, 0x4, R22 ;  /* 0x0000000402167825 */ /* 0x000fe200078e0216 */
[----:B------:R-:W-:Y:S01]  /*09a0*/  IADD3.X R29, R27, R21, RZ, P4, P5 ;  /* 0x000000151b1d7210 */ /* 0x000fe200027ea4ff */
[----:B------:R-:W2:Y:S01]  /*09b0*/  LDG.E.EL R19, desc[UR4][R18.64] ;  /* 0x0000000412137981 */ /* 0x000ea2000c2e1900 */
[----:B------:R-:W-:Y:S01]  /*09c0*/  LEA R21, P0, R4, UR6, 0x2 ;  /* 0x0000000604157c11 */ /* 0x000fe2000f8010ff */
[----:B------:R-:W-:Y:S01]  /*09d0*/  IMAD.WIDE R16, R3, 0x4, R16 ;  /* 0x0000000403107825 */ /* 0x000fe200078e0210 */
[----:B------:R-:W-:-:S03]  /*09e0*/  LOP3.LUT R20, R20, 0x40, RZ, 0xc0, !PT ;  /* 0x0000004014147812 */ /* 0x000fc600078ec0ff */
[----:B------:R-:W-:Y:S02]  /*09f0*/  IMAD.WIDE R28, R3, 0x4, R28 ;  /* 0x00000004031c7825 */ /* 0x000fe400078e021c */
[----:B------:R-:W3:Y:S04]  /*0a00*/  LDG.E.EL R17, desc[UR4][R16.64] ;  /* 0x0000000410117981 */ /* 0x000ee8000c2e1900 */
[----:B------:R1:W4:Y:S04]  /*0a10*/  LDG.E.EL R18, desc[UR4][R22.64] ;  /* 0x0000000416127981 */ /* 0x000328000c2e1900 */
[----:B------:R5:W4:Y:S01]  /*0a20*/  LDG.E.EL R16, desc[UR4][R28.64] ;  /* 0x000000041c107981 */ /* 0x000b22000c2e1900 */
[----:B-1----:R-:W-:-:S02]  /*0a30*/  LEA.HI.X R22, R4, UR7, R5, 0x2, P0 ;  /* 0x0000000704167c11 */ /* 0x002fc400080f1405 */
[-CC-:B------:R-:W-:Y:S02]  /*0a40*/  IADD3 R4, P0, P1, R24, R21.reuse, R20.reuse ;  /* 0x0000001518047210 */ /* 0x180fe4000791e014 */
[----:B------:R-:W-:Y:S02]  /*0a50*/  IADD3 R20, P2, P3, R25, R21, R20 ;  /* 0x0000001519147210 */ /* 0x000fe40007b5e014 */
[----:B------:R-:W-:Y:S02]  /*0a60*/  SHF.R.U32.HI R21, RZ, 0x19, R7 ;  /* 0x00000019ff157819 */ /* 0x000fe40000011607 */
[----:B------:R-:W-:Y:S02]  /*0a70*/  IADD3.X R5, R26, R22, RZ, P0, P1 ;  /* 0x000000161a057210 */ /* 0x000fe400007e24ff */
[----:B-----5:R-:W-:Y:S02]  /*0a80*/  LEA R28, P0, R6, UR6, 0x2 ;  /* 0x00000006061c7c11 */ /* 0x020fe4000f8010ff */
[----:B------:R-:W-:-:S02]  /*0a90*/  LOP3.LUT R21, R21, 0x40, RZ, 0xc0, !PT ;  /* 0x0000004015157812 */ /* 0x000fc400078ec0ff */
[----:B------:R-:W-:Y:S02]  /*0aa0*/  LEA.HI.X R6, R6, UR7, R7, 0x2, P0 ;  /* 0x0000000706067c11 */ /* 0x000fe400080f1407 */
[-CC-:B------:R-:W-:Y:S02]  /*0ab0*/  IADD3 R24, P0, P1, R24, R28.reuse, R21.reuse ;  /* 0x0000001c18187210 */ /* 0x180fe4000791e015 */
[----:B------:R-:W-:Y:S02]  /*0ac0*/  IADD3 R28, P4, P5, R25, R28, R21 ;  /* 0x0000001c191c7210 */ /* 0x000fe40007d9e015 */
[C---:B------:R-:W-:Y:S02]  /*0ad0*/  IADD3.X R21, R27.reuse, R22, RZ, P2, P3 ;  /* 0x000000161b157210 */ /* 0x040fe400017e64ff */
[-C--:B------:R-:W-:Y:S02]  /*0ae0*/  IADD3.X R25, R26, R6.reuse, RZ, P0, P1 ;  /* 0x000000061a197210 */ /* 0x080fe400007e24ff */
[----:B------:R-:W-:Y:S01]  /*0af0*/  IADD3.X R29, R27, R6, RZ, P4, P5 ;  /* 0x000000061b1d7210 */ /* 0x000fe200027ea4ff */
[----:B------:R-:W-:-:S04]  /*0b00*/  IMAD.WIDE R4, R2, 0x4, R4 ;  /* 0x0000000402047825 */ /* 0x000fc800078e0204 */
[C---:B------:R-:W-:Y:S02]  /*0b10*/  IMAD.WIDE R20, R3.reuse, 0x4, R20 ;  /* 0x0000000403147825 */ /* 0x040fe400078e0214 */
[----:B------:R-:W5:Y:S02]  /*0b20*/  LDG.E.EL R5, desc[UR4][R4.64] ;  /* 0x0000000404057981 */ /* 0x000f64000c2e1900 */
[----:B------:R-:W-:Y:S02]  /*0b30*/  IMAD.WIDE R24, R2, 0x4, R24 ;  /* 0x0000000402187825 */ /* 0x000fe400078e0218 */
[----:B------:R-:W5:Y:S02]  /*0b40*/  LDG.E.EL R21, desc[UR4][R20.64] ;  /* 0x0000000414157981 */ /* 0x000f64000c2e1900 */
[----:B------:R-:W-:Y:S02]  /*0b50*/  IMAD.WIDE R28, R3, 0x4, R28 ;  /* 0x00000004031c7825 */ /* 0x000fe400078e021c */
[----:B------:R-:W5:Y:S01]  /*0b60*/  LDG.E.EL R24, desc[UR4][R24.64] ;  /* 0x0000000418187981 */ /* 0x000f62000c2e1900 */
[----:B------:R-:W1:Y:S03]  /*0b70*/  LDC.64 R2, c[0x0][0x230] ;  /* 0x00008c00ff027b82 */ /* 0x000e660000000a00 */
[----:B------:R-:W5:Y:S01]  /*0b80*/  LDG.E.EL R28, desc[UR4][R28.64] ;  /* 0x000000041c1c7981 */ /* 0x000f62000c2e1900 */
[----:B-1----:R-:W-:Y:S01]  /*0b90*/  IMAD.WIDE R2, R0, 0x4, R2 ;  /* 0x0000000400027825 */ /* 0x002fe200078e0202 */
[----:B--2---:R-:W-:-:S02]  /*0ba0*/  FSETP.GT.AND P6, PT, R19, RZ, PT ;  /* 0x000000ff1300720b */ /* 0x004fc40003fc4000 */
[----:B---3--:R-:W-:Y:S02]  /*0bb0*/  FSETP.GT.AND P5, PT, R17, RZ, PT ;  /* 0x000000ff1100720b */ /* 0x008fe40003fa4000 */
[----:B----4-:R-:W-:-:S09]  /*0bc0*/  FSETP.GT.AND P4, PT, R18, RZ, PT ;  /* 0x000000ff1200720b */ /* 0x010fd20003f84000 */
[----:B------:R-:W-:Y:S01]  /*0bd0*/  @!P6 FMUL R19, R19, 0.20000000298023223877 ;  /* 0x3e4ccccd1313e820 */ /* 0x000fe20000400000 */
[----:B------:R-:W-:Y:S01]  /*0be0*/  FSETP.GT.AND P3, PT, R16, RZ, PT ;  /* 0x000000ff1000720b */ /* 0x000fe20003f64000 */
[----:B------:R-:W-:Y:S02]  /*0bf0*/  @!P5 FMUL R17, R17, 0.20000000298023223877 ;  /* 0x3e4ccccd1111d820 */ /* 0x000fe40000400000 */
[----:B------:R-:W-:Y:S01]  /*0c00*/  @!P4 FMUL R18, R18, 0.20000000298023223877 ;  /* 0x3e4ccccd1212c820 */ /* 0x000fe20000400000 */
[----:B------:R-:W-:Y:S01]  /*0c10*/  FADD R8, R8, R19 ;  /* 0x0000001308087221 */ /* 0x000fe20000000000 */
[----:B------:R-:W-:-:S08]  /*0c20*/  FADD R12, R12, R17 ;  /* 0x000000110c0c7221 */ /* 0x000fd00000000000 */
[----:B------:R-:W-:Y:S01]  /*0c30*/  @!P3 FMUL R16, R16, 0.20000000298023223877 ;  /* 0x3e4ccccd1010b820 */ /* 0x000fe20000400000 */
[----:B------:R-:W-:-:S03]  /*0c40*/  FADD R9, R9, R18 ;  /* 0x0000001209097221 */ /* 0x000fc60000000000 */
[----:B------:R-:W-:Y:S01]  /*0c50*/  FADD R13, R13, R16 ;  /* 0x000000100d0d7221 */ /* 0x000fe20000000000 */
[----:B-----5:R-:W-:Y:S02]  /*0c60*/  FSETP.GT.AND P2, PT, R5, RZ, PT ;  /* 0x000000ff0500720b */ /* 0x020fe40003f44000 */
[----:B------:R-:W-:Y:S02]  /*0c70*/  FSETP.GT.AND P1, PT, R21, RZ, PT ;  /* 0x000000ff1500720b */ /* 0x000fe40003f24000 */
[----:B------:R-:W-:Y:S02]  /*0c80*/  FSETP.GT.AND P0, PT, R24, RZ, PT ;  /* 0x000000ff1800720b */ /* 0x000fe40003f04000 */
[----:B------:R-:W-:-:S07]  /*0c90*/  FSETP.GT.AND P6, PT, R28, RZ, PT ;  /* 0x000000ff1c00720b */ /* 0x000fce0003fc4000 */
[----:B------:R-:W-:Y:S02]  /*0ca0*/  @!P2 FMUL R5, R5, 0.20000000298023223877 ;  /* 0x3e4ccccd0505a820 */ /* 0x000fe40000400000 */
[----:B------:R-:W-:Y:S02]  /*0cb0*/  @!P1 FMUL R21, R21, 0.20000000298023223877 ;  /* 0x3e4ccccd15159820 */ /* 0x000fe40000400000 */
[----:B------:R-:W-:Y:S02]  /*0cc0*/  @!P0 FMUL R24, R24, 0.20000000298023223877 ;  /* 0x3e4ccccd18188820 */ /* 0x000fe40000400000 */
[----:B------:R-:W-:Y:S01]  /*0cd0*/  @!P6 FMUL R28, R28, 0.20000000298023223877 ;  /* 0x3e4ccccd1c1ce820 */ /* 0x000fe20000400000 */
[----:B------:R-:W-:Y:S01]  /*0ce0*/  FADD R10, R10, R5 ;  /* 0x000000050a0a7221 */ /* 0x000fe20000000000 */
[----:B------:R-:W-:Y:S01]  /*0cf0*/  FADD R14, R14, R21 ;  /* 0x000000150e0e7221 */ /* 0x000fe20000000000 */
[----:B------:R-:W-:Y:S01]  /*0d00*/  FADD R11, R11, R24 ;  /* 0x000000180b0b7221 */ /* 0x000fe20000000000 */
[----:B------:R-:W-:-:S04]  /*0d10*/  FADD R15, R15, R28 ;  /* 0x0000001c0f0f7221 */ /* 0x000fc80000000000 */
[----:B------:R-:W-:Y:S04]  /*0d20*/  STG.E.128 desc[UR4][R2.64], R8 ;  /* 0x0000000802007986 */ /* 0x000fe8000c101d04 */
[----:B------:R-:W-:Y:S01]  /*0d30*/  STG.E.128 desc[UR4][R2.64+0x800], R12 ;  /* 0x0008000c02007986 */ /* 0x000fe2000c101d04 */
[----:B------:R-:W-:Y:S05]  /*0d40*/  EXIT ;  /* 0x000000000000794d */ /* 0x000fea0003800000 */
.L_x_0:
[----:B------:R-:W-:-:S00]  /*0d50*/  BRA `(.L_x_0) ;  /* 0xfffffffc00fc7947 */ /* 0x000fc0000383ffff */
[----:B------:R-:W-:-:S00]  /*0d60*/  NOP ;  /* 0x0000000000007918 */ /* 0x000fc00000000000 */
        /* <DEDUP_REMOVED lines=9> */
.L_x_1:


//--------------------- .nv.constant0.triton_poi_fused__unsafe_index_add_cat_leaky_relu_28 --------------------------
	.section	.nv.constant0.triton_poi_fused__unsafe_index_add_cat_leaky_relu_28,"a",@progbits
	.sectionflags	@""
	.align	4
.nv.constant0.triton_poi_fused__unsafe_index_add_cat_leaky_relu_28:
	.zero		572
